	.headerflags	@"EF_CUDA_TEXMODE_UNIFIED EF_CUDA_64BIT_ADDRESS EF_CUDA_ACCELERATORS EF_CUDA_SM90 EF_CUDA_VIRTUAL_SM(EF_CUDA_SM90)"
	.elftype	@"ET_EXEC"


//--------------------- .nv.info                  --------------------------
	.section	.nv.info,"",@"SHT_CUDA_INFO"
	.align	4


	//----- nvinfo : EIATTR_REGCOUNT
	.align		4
        /*0000*/ 	.byte	0x04, 0x2f
        /*0002*/ 	.short	(.L_1 - .L_0)
	.align		4
.L_0:
        /*0004*/ 	.word	index@(triton_poi_fused_avg_pool2d_5)
        /*0008*/ 	.word	0x00000012


	//----- nvinfo : EIATTR_MIN_STACK_SIZE
	.align		4
.L_1:
        /*000c*/ 	.byte	0x04, 0x12
        /*000e*/ 	.short	(.L_3 - .L_2)
	.align		4
.L_2:
        /*0010*/ 	.word	index@(triton_poi_fused_avg_pool2d_5)
        /*0014*/ 	.word	0x00000000


	//----- nvinfo : EIATTR_FRAME_SIZE
	.align		4
.L_3:
        /*0018*/ 	.byte	0x04, 0x11
        /*001a*/ 	.short	(.L_5 - .L_4)
	.align		4
.L_4:
        /*001c*/ 	.word	index@(triton_poi_fused_avg_pool2d_5)
        /*0020*/ 	.word	0x00000000


	//----- nvinfo : EIATTR_MIN_STACK_SIZE
	.align		4
.L_5:
        /*0024*/ 	.byte	0x04, 0x12
        /*0026*/ 	.short	(.L_7 - .L_6)
	.align		4
.L_6:
        /*0028*/ 	.word	index@(triton_poi_fused_avg_pool2d_5)
        /*002c*/ 	.word	0x00000000
.L_7:


//--------------------- .nv.info.triton_poi_fused_avg_pool2d_5 --------------------------
	.section	.nv.info.triton_poi_fused_avg_pool2d_5,"",@"SHT_CUDA_INFO"
	.sectionflags	@""
	.align	4


	//----- nvinfo : EIATTR_CUDA_API_VERSION
	.align		4
        /*0000*/ 	.byte	0x04, 0x37
        /*0002*/ 	.short	(.L_9 - .L_8)
.L_8:
        /*0004*/ 	.word	0x0000007c


	//----- nvinfo : EIATTR_KPARAM_INFO
	.align		4
.L_9:
        /*0008*/ 	.byte	0x04, 0x17
        /*000a*/ 	.short	(.L_11 - .L_10)
.L_10:
        /*000c*/ 	.word	0x00000000
        /*0010*/ 	.short	0x0002
        /*0012*/ 	.short	0x0010
        /*0014*/ 	.byte	0x00, 0xf0, 0x11, 0x00


	//----- nvinfo : EIATTR_KPARAM_INFO
	.align		4
.L_11:
        /*0018*/ 	.byte	0x04, 0x17
        /*001a*/ 	.short	(.L_13 - .L_12)
.L_12:
        /*001c*/ 	.word	0x00000000
        /*0020*/ 	.short	0x0001
        /*0022*/ 	.short	0x0008
        /*0024*/ 	.byte	0x00, 0xf4, 0x21, 0x00


	//----- nvinfo : EIATTR_KPARAM_INFO
	.align		4
.L_13:
        /*0028*/ 	.byte	0x04, 0x17
        /*002a*/ 	.short	(.L_15 - .L_14)
.L_14:
        /*002c*/ 	.word	0x00000000
        /*0030*/ 	.short	0x0000
        /*0032*/ 	.short	0x0000
        /*0034*/ 	.byte	0x00, 0xf4, 0x21, 0x00


	//----- nvinfo : EIATTR_SPARSE_MMA_MASK
	.align		4
.L_15:
        /*0038*/ 	.byte	0x03, 0x50
        /*003a*/ 	.short	0x0000


	//----- nvinfo : EIATTR_MAXREG_COUNT
	.align		4
        /*003c*/ 	.byte	0x03, 0x1b
        /*003e*/ 	.short	0x00ff


	//----- nvinfo : EIATTR_EXIT_INSTR_OFFSETS
	.align		4
        /*0040*/ 	.byte	0x04, 0x1c
        /*0042*/ 	.short	(.L_17 - .L_16)


	//   ....[0]....
.L_16:
        /*0044*/ 	.word	0x00000200


	//   ....[1]....
        /*0048*/ 	.word	0x00000230


	//----- nvinfo : EIATTR_REQNTID
	.align		4
.L_17:
        /*004c*/ 	.byte	0x04, 0x10
        /*004e*/ 	.short	(.L_19 - .L_18)
.L_18:
        /*0050*/ 	.word	0x00000080
        /*0054*/ 	.word	0x00000001
        /*0058*/ 	.word	0x00000001


	//----- nvinfo : EIATTR_CBANK_PARAM_SIZE
	.align		4
.L_19:
        /*005c*/ 	.byte	0x03, 0x19
        /*005e*/ 	.short	0x0014


	//----- nvinfo : EIATTR_PARAM_CBANK
	.align		4
        /*0060*/ 	.byte	0x04, 0x0a
        /*0062*/ 	.short	(.L_21 - .L_20)
	.align		4
.L_20:
        /*0064*/ 	.word	index@(.nv.constant0.triton_poi_fused_avg_pool2d_5)
        /*0068*/ 	.short	0x0210
        /*006a*/ 	.short	0x0014


	//----- nvinfo : EIATTR_SW_WAR
	.align		4
.L_21:
        /*006c*/ 	.byte	0x04, 0x36
        /*006e*/ 	.short	(.L_23 - .L_22)
.L_22:
        /*0070*/ 	.word	0x00000008
.L_23:


//--------------------- .nv.callgraph             --------------------------
	.section	.nv.callgraph,"",@"SHT_CUDA_CALLGRAPH"
	.align	4
	.sectionentsize	8
	.align		4
        /*0000*/ 	.word	0x00000000
	.align		4
        /*0004*/ 	.word	0xffffffff
	.align		4
        /*0008*/ 	.word	0x00000000
	.align		4
        /*000c*/ 	.word	0xfffffffe
	.align		4
        /*0010*/ 	.word	0x00000000
	.align		4
        /*0014*/ 	.word	0xfffffffd
	.align		4
        /*0018*/ 	.word	0x00000000
	.align		4
        /*001c*/ 	.word	0xfffffffc


//--------------------- .text.triton_poi_fused_avg_pool2d_5 --------------------------
	.section	.text.triton_poi_fused_avg_pool2d_5,"ax",@progbits
	.align	128
        .global         triton_poi_fused_avg_pool2d_5
        .type           triton_poi_fused_avg_pool2d_5,@function
        .size           triton_poi_fused_avg_pool2d_5,(.L_x_1 - triton_poi_fused_avg_pool2d_5)
        .other          triton_poi_fused_avg_pool2d_5,@"STO_CUDA_ENTRY STV_DEFAULT"
triton_poi_fused_avg_pool2d_5:
.text.triton_poi_fused_avg_pool2d_5:
[----:B------:R-:W0:Y:S02]  /*0000*/  LDC R1, c[0x0][0x28] ;  /* 0x00000a00ff017b82 */ /* 0x000e240000000800 */
[----:B------:R-:W1:Y:S01]  /*0010*/  S2R R0, SR_TID.X ;  /* 0x0000000000007919 */ /* 0x000e620000002100 */
[----:B------:R-:W2:Y:S01]  /*0020*/  LDC.64 R2, c[0x0][0x210] ;  /* 0x00008400ff027b82 */ /* 0x000ea20000000a00 */
[----:B------:R-:W-:Y:S01]  /*0030*/  CS2R R12, SRZ ;  /* 0x00000000000c7805 */ /* 0x000fe2000001ff00 */
[----:B------:R-:W-:Y:S01]  /*0040*/  ULDC.64 UR4, c[0x0][0x208] ;  /* 0x0000820000047ab9 */ /* 0x000fe20000000a00 */
[----:B------:R-:W3:Y:S01]  /*0050*/  S2R R11, SR_CTAID.X ;  /* 0x00000000000b7919 */ /* 0x000ee20000002500 */
[----:B------:R-:W-:Y:S02]  /*0060*/  MOV R10, RZ ;  /* 0x000000ff000a7202 */ /* 0x000fe40000000f00 */
[----:B-1----:R-:W-:-:S04]  /*0070*/  LOP3.LUT R0, R0, 0x7f, RZ, 0xc0, !PT ;  /* 0x0000007f00007812 */ /* 0x002fc800078ec0ff */
[----:B---3--:R-:W-:-:S04]  /*0080*/  LEA R11, R11, R0, 0x7 ;  /* 0x000000000b0b7211 */ /* 0x008fc800078e38ff */
[----:B------:R-:W-:Y:S02]  /*0090*/  SHF.R.S32.HI R0, RZ, 0x1f, R11 ;  /* 0x0000001fff007819 */ /* 0x000fe4000001140b */
[----:B------:R-:W-:Y:S02]  /*00a0*/  ISETP.GE.AND P0, PT, R11, 0x600, PT ;  /* 0x000006000b00780c */ /* 0x000fe40003f06270 */
[----:B------:R-:W-:-:S04]  /*00b0*/  LEA.HI R0, R0, R11, RZ, 0x3 ;  /* 0x0000000b00007211 */ /* 0x000fc800078f18ff */
[C---:B------:R-:W-:Y:S01]  /*00c0*/  LOP3.LUT R4, R0.reuse, 0x7ffffff8, RZ, 0xc0, !PT ;  /* 0x7ffffff800047812 */ /* 0x040fe200078ec0ff */
[----:B------:R-:W-:-:S03]  /*00d0*/  IMAD.SHL.U32 R0, R0, 0x4, RZ ;  /* 0x0000000400007824 */ /* 0x000fc600078e00ff */
[----:B------:R-:W-:Y:S02]  /*00e0*/  IADD3 R4, R11, -R4, RZ ;  /* 0x800000040b047210 */ /* 0x000fe40007ffe0ff */
[----:B------:R-:W-:Y:S01]  /*00f0*/  LOP3.LUT R5, R0, 0xffffffe0, RZ, 0xc0, !PT ;  /* 0xffffffe000057812 */ /* 0x000fe200078ec0ff */
[----:B------:R-:W-:-:S04]  /*0100*/  HFMA2.MMA R0, -RZ, RZ, 0, 0 ;  /* 0x00000000ff007435 */ /* 0x000fc800000001ff */
[----:B------:R-:W-:-:S04]  /*0110*/  IMAD R7, R4, 0x2, R5 ;  /* 0x0000000204077824 */ /* 0x000fc800078e0205 */
[----:B--2---:R-:W-:Y:S01]  /*0120*/  IMAD.WIDE R4, R7, 0x4, R2 ;  /* 0x0000000407047825 */ /* 0x004fe200078e0202 */
[----:B------:R-:W-:-:S03]  /*0130*/  IADD3 R15, R7, 0x11, RZ ;  /* 0x00000011070f7810 */ /* 0x000fc60007ffe0ff */
[----:B------:R-:W-:Y:S01]  /*0140*/  VIADD R9, R7, 0x10 ;  /* 0x0000001007097836 */ /* 0x000fe20000000000 */
[----:B------:R-:W2:Y:S03]  /*0150*/  @!P0 LDG.E.EL R0, desc[UR4][R4.64] ;  /* 0x0000000404008981 */ /* 0x000ea6000c2e1900 */
[--C-:B------:R-:W-:Y:S01]  /*0160*/  IMAD.WIDE R6, R9, 0x4, R2.reuse ;  /* 0x0000000409067825 */ /* 0x100fe200078e0202 */
[----:B------:R-:W2:Y:S01]  /*0170*/  @!P0 LDG.E.EL R13, desc[UR4][R4.64+0x4] ;  /* 0x00000404040d8981 */ /* 0x000ea2000c2e1900 */
[----:B------:R-:W1:Y:S02]  /*0180*/  LDC.64 R8, c[0x0][0x218] ;  /* 0x00008600ff087b82 */ /* 0x000e640000000a00 */
[----:B------:R-:W-:Y:S01]  /*0190*/  IMAD.WIDE R2, R15, 0x4, R2 ;  /* 0x000000040f027825 */ /* 0x000fe200078e0202 */
[----:B------:R-:W3:Y:S04]  /*01a0*/  @!P0 LDG.E.EL R10, desc[UR4][R6.64] ;  /* 0x00000004060a8981 */ /* 0x000ee8000c2e1900 */
[----:B------:R-:W4:Y:S01]  /*01b0*/  @!P0 LDG.E.EL R12, desc[UR4][R2.64] ;  /* 0x00000004020c8981 */ /* 0x000f22000c2e1900 */
[----:B-1----:R-:W-:-:S04]  /*01c0*/  IMAD.WIDE R8, R11, 0x4, R8 ;  /* 0x000000040b087825 */ /* 0x002fc800078e0208 */
[----:B--2---:R-:W-:-:S04]  /*01d0*/  FADD R13, R13, R0 ;  /* 0x000000000d0d7221 */ /* 0x004fc80000000000 */
[----:B---3--:R-:W-:-:S04]  /*01e0*/  FADD R13, R13, R10 ;  /* 0x0000000a0d0d7221 */ /* 0x008fc80000000000 */
[----:B----4-:R-:W-:Y:S01]  /*01f0*/  FADD R12, R13, R12 ;  /* 0x0000000c0d0c7221 */ /* 0x010fe20000000000 */
[----:B------:R-:W-:Y:S06]  /*0200*/  @P0 EXIT ;  /* 0x000000000000094d */ /* 0x000fec0003800000 */
[----:B------:R-:W-:-:S05]  /*0210*/  FMUL R3, R12, 0.25 ;  /* 0x3e8000000c037820 */ /* 0x000fca0000400000 */
[----:B------:R-:W-:Y:S01]  /*0220*/  STG.E desc[UR4][R8.64], R3 ;  /* 0x0000000308007986 */ /* 0x000fe2000c101904 */
[----:B------:R-:W-:Y:S05]  /*0230*/  EXIT ;  /* 0x000000000000794d */ /* 0x000fea0003800000 */
.L_x_0:
[----:B------:R-:W-:-:S00]  /*0240*/  BRA `(.L_x_0) ;  /* 0xfffffffc00fc7947 */ /* 0x000fc0000383ffff */
[----:B------:R-:W-:-:S00]  /*0250*/  NOP ;  /* 0x0000000000007918 */ /* 0x000fc00000000000 */
        /* <DEDUP_REMOVED lines=10> */
.L_x_1:


//--------------------- .nv.constant0.triton_poi_fused_avg_pool2d_5 --------------------------
	.section	.nv.constant0.triton_poi_fused_avg_pool2d_5,"a",@progbits
	.sectionflags	@""
	.align	4
.nv.constant0.triton_poi_fused_avg_pool2d_5:
	.zero		548
